//
// Generated by NVIDIA NVVM Compiler
//
// Compiler Build ID: CL-36424714
// Cuda compilation tools, release 13.0, V13.0.88
// Based on NVVM 20.0.0
//

.version 9.0
.target sm_100
.address_size 64

	// .globl	_Z6reducePKfPfi
// _ZZ6reducePKfPfiE11shared_data has been demoted

.visible .entry _Z6reducePKfPfi(
	.param .u64 .ptr .align 1 _Z6reducePKfPfi_param_0,
	.param .u64 .ptr .align 1 _Z6reducePKfPfi_param_1,
	.param .u32 _Z6reducePKfPfi_param_2
)
{
	.reg .pred 	%p<14>;
	.reg .b32 	%r<22>;
	.reg .b32 	%f<57>;
	.reg .b64 	%rd<7>;
	// demoted variable
	.shared .align 4 .b8 _ZZ6reducePKfPfiE11shared_data[1024];
	ld.param.u64 	%rd3, [_Z6reducePKfPfi_param_0];
	ld.param.u64 	%rd2, [_Z6reducePKfPfi_param_1];
	ld.param.u32 	%r7, [_Z6reducePKfPfi_param_2];
	cvta.to.global.u64 	%rd4, %rd3;
	mov.u32 	%r1, %tid.x;
	mov.u32 	%r8, %ctaid.x;
	shl.b32 	%r9, %r8, 11;
	or.b32  	%r2, %r9, %r1;
	setp.ge.s32 	%p1, %r2, %r7;
	mul.wide.s32 	%rd5, %r2, 4;
	add.s64 	%rd1, %rd4, %rd5;
	mov.f32 	%f50, 0f00000000;
	@%p1 bra 	$L__BB0_2;
	ld.global.f32 	%f18, [%rd1];
	add.f32 	%f50, %f18, 0f00000000;
$L__BB0_2:
	add.s32 	%r10, %r2, 256;
	setp.ge.s32 	%p2, %r10, %r7;
	@%p2 bra 	$L__BB0_4;
	ld.global.f32 	%f19, [%rd1+1024];
	add.f32 	%f50, %f50, %f19;
$L__BB0_4:
	add.s32 	%r11, %r2, 512;
	setp.ge.s32 	%p3, %r11, %r7;
	@%p3 bra 	$L__BB0_6;
	ld.global.f32 	%f20, [%rd1+2048];
	add.f32 	%f50, %f50, %f20;
$L__BB0_6:
	add.s32 	%r12, %r2, 768;
	setp.ge.s32 	%p4, %r12, %r7;
	@%p4 bra 	$L__BB0_8;
	ld.global.f32 	%f21, [%rd1+3072];
	add.f32 	%f50, %f50, %f21;
$L__BB0_8:
	add.s32 	%r13, %r2, 1024;
	setp.ge.s32 	%p5, %r13, %r7;
	@%p5 bra 	$L__BB0_10;
	ld.global.f32 	%f22, [%rd1+4096];
	add.f32 	%f50, %f50, %f22;
$L__BB0_10:
	add.s32 	%r14, %r2, 1280;
	setp.ge.s32 	%p6, %r14, %r7;
	@%p6 bra 	$L__BB0_12;
	ld.global.f32 	%f23, [%rd1+5120];
	add.f32 	%f50, %f50, %f23;
$L__BB0_12:
	add.s32 	%r15, %r2, 1536;
	setp.ge.s32 	%p7, %r15, %r7;
	@%p7 bra 	$L__BB0_14;
	ld.global.f32 	%f24, [%rd1+6144];
	add.f32 	%f50, %f50, %f24;
$L__BB0_14:
	add.s32 	%r16, %r2, 1792;
	setp.ge.s32 	%p8, %r16, %r7;
	@%p8 bra 	$L__BB0_16;
	ld.global.f32 	%f25, [%rd1+7168];
	add.f32 	%f50, %f50, %f25;
$L__BB0_16:
	shl.b32 	%r17, %r1, 2;
	mov.u32 	%r18, _ZZ6reducePKfPfiE11shared_data;
	add.s32 	%r3, %r18, %r17;
	st.shared.f32 	[%r3], %f50;
	bar.sync 	0;
	mov.u32 	%r21, %ntid.x;
	setp.lt.u32 	%p9, %r21, 66;
	@%p9 bra 	$L__BB0_20;
$L__BB0_17:
	shr.u32 	%r6, %r21, 1;
	setp.ge.u32 	%p10, %r1, %r6;
	@%p10 bra 	$L__BB0_19;
	shl.b32 	%r19, %r6, 2;
	add.s32 	%r20, %r3, %r19;
	ld.shared.f32 	%f26, [%r20];
	ld.shared.f32 	%f27, [%r3];
	add.f32 	%f28, %f26, %f27;
	st.shared.f32 	[%r3], %f28;
$L__BB0_19:
	bar.sync 	0;
	setp.gt.u32 	%p11, %r21, 131;
	mov.u32 	%r21, %r6;
	@%p11 bra 	$L__BB0_17;
$L__BB0_20:
	setp.gt.u32 	%p12, %r1, 31;
	@%p12 bra 	$L__BB0_23;
	ld.volatile.shared.f32 	%f29, [%r3+128];
	ld.volatile.shared.f32 	%f30, [%r3];
	add.f32 	%f31, %f29, %f30;
	st.volatile.shared.f32 	[%r3], %f31;
	ld.volatile.shared.f32 	%f32, [%r3+64];
	ld.volatile.shared.f32 	%f33, [%r3];
	add.f32 	%f34, %f32, %f33;
	st.volatile.shared.f32 	[%r3], %f34;
	ld.volatile.shared.f32 	%f35, [%r3+32];
	ld.volatile.shared.f32 	%f36, [%r3];
	add.f32 	%f37, %f35, %f36;
	st.volatile.shared.f32 	[%r3], %f37;
	ld.volatile.shared.f32 	%f38, [%r3+16];
	ld.volatile.shared.f32 	%f39, [%r3];
	add.f32 	%f40, %f38, %f39;
	st.volatile.shared.f32 	[%r3], %f40;
	ld.volatile.shared.f32 	%f41, [%r3+8];
	ld.volatile.shared.f32 	%f42, [%r3];
	add.f32 	%f43, %f41, %f42;
	st.volatile.shared.f32 	[%r3], %f43;
	ld.volatile.shared.f32 	%f44, [%r3+4];
	ld.volatile.shared.f32 	%f45, [%r3];
	add.f32 	%f46, %f44, %f45;
	st.volatile.shared.f32 	[%r3], %f46;
	setp.ne.s32 	%p13, %r1, 0;
	@%p13 bra 	$L__BB0_23;
	ld.shared.f32 	%f47, [_ZZ6reducePKfPfiE11shared_data];
	cvta.to.global.u64 	%rd6, %rd2;
	atom.global.add.f32 	%f48, [%rd6], %f47;
$L__BB0_23:
	ret;

}


// ===== COMPILED SASS (sm_100) =====

	.target	sm_100

	.elftype	@"ET_EXEC"


//--------------------- .note.nv.tkinfo           --------------------------
	.section	.note.nv.tkinfo,"",@"SHT_NOTE"
	.sectionflags	@"SHF_NOTE_NV_TKINFO"
	.tkinfo
        /*0018*/ 	.word	0x00000002
        /*0030*/ 	.string	""
        /*0030*/ 	.string	"ptxas"
        /*0030*/ 	.string	"Cuda compilation tools, release 13.0, V13.0.88"
        /*0030*/ 	.string	"Build cuda_13.0.r13.0/compiler.36424714_0"
        /*0030*/ 	.string	"-arch sm_100 -m 64 "



//--------------------- .note.nv.cuinfo           --------------------------
	.section	.note.nv.cuinfo,"",@"SHT_NOTE"
	.sectionflags	@"SHF_NOTE_NV_CUINFO"
        /*0018*/ 	.short	0x0002
        /*001a*/ 	.short	0x0064
        /*001c*/ 	.short	0x0082
	.zero		2


//--------------------- .nv.info                  --------------------------
	.section	.nv.info,"",@"SHT_CUDA_INFO"
	.align	4


	//----- nvinfo : EIATTR_REGCOUNT
	.align		4
        /*0000*/ 	.byte	0x04, 0x2f
        /*0002*/ 	.short	(.L_1 - .L_0)
	.align		4
.L_0:
        /*0004*/ 	.word	index@(_Z6reducePKfPfi)
        /*0008*/ 	.word	0x00000014


	//----- nvinfo : EIATTR_FRAME_SIZE
	.align		4
.L_1:
        /*000c*/ 	.byte	0x04, 0x11
        /*000e*/ 	.short	(.L_3 - .L_2)
	.align		4
.L_2:
        /*0010*/ 	.word	index@(_Z6reducePKfPfi)
        /*0014*/ 	.word	0x00000000


	//----- nvinfo : EIATTR_MIN_STACK_SIZE
	.align		4
.L_3:
        /*0018*/ 	.byte	0x04, 0x12
        /*001a*/ 	.short	(.L_5 - .L_4)
	.align		4
.L_4:
        /*001c*/ 	.word	index@(_Z6reducePKfPfi)
        /*0020*/ 	.word	0x00000000
.L_5:


//--------------------- .nv.compat                --------------------------
	.section	.nv.compat,"",@"SHT_CUDA_COMPAT_INFO"
	.align	4
        /*0000*/ 	.byte	0x02, 0x09, 0x00, 0x00, 0x02, 0x02, 0x01, 0x00, 0x02, 0x05, 0x05, 0x00, 0x03, 0x07, 0x01, 0x01
        /*0010*/ 	.byte	0x02, 0x03, 0x00, 0x00, 0x02, 0x06, 0x01, 0x00, 0x04, 0x0b, 0x08, 0x00, 0x09, 0x00, 0x00, 0x00
        /*0020*/ 	.byte	0x00, 0x00, 0x00, 0x00


//--------------------- .nv.info._Z6reducePKfPfi  --------------------------
	.section	.nv.info._Z6reducePKfPfi,"",@"SHT_CUDA_INFO"
	.sectionflags	@""
	.align	4


	//----- nvinfo : EIATTR_CUDA_API_VERSION
	.align		4
        /*0000*/ 	.byte	0x04, 0x37
        /*0002*/ 	.short	(.L_7 - .L_6)
.L_6:
        /*0004*/ 	.word	0x00000082


	//----- nvinfo : EIATTR_KPARAM_INFO
	.align		4
.L_7:
        /*0008*/ 	.byte	0x04, 0x17
        /*000a*/ 	.short	(.L_9 - .L_8)
.L_8:
        /*000c*/ 	.word	0x00000000
        /*0010*/ 	.short	0x0002
        /*0012*/ 	.short	0x0010
        /*0014*/ 	.byte	0x00, 0xf0, 0x11, 0x00


	//----- nvinfo : EIATTR_KPARAM_INFO
	.align		4
.L_9:
        /*0018*/ 	.byte	0x04, 0x17
        /*001a*/ 	.short	(.L_11 - .L_10)
.L_10:
        /*001c*/ 	.word	0x00000000
        /*0020*/ 	.short	0x0001
        /*0022*/ 	.short	0x0008
        /*0024*/ 	.byte	0x00, 0xf5, 0x21, 0x00


	//----- nvinfo : EIATTR_KPARAM_INFO
	.align		4
.L_11:
        /*0028*/ 	.byte	0x04, 0x17
        /*002a*/ 	.short	(.L_13 - .L_12)
.L_12:
        /*002c*/ 	.word	0x00000000
        /*0030*/ 	.short	0x0000
        /*0032*/ 	.short	0x0000
        /*0034*/ 	.byte	0x00, 0xf5, 0x21, 0x00


	//----- nvinfo : EIATTR_SPARSE_MMA_MASK
	.align		4
.L_13:
        /*0038*/ 	.byte	0x03, 0x50
        /*003a*/ 	.short	0x0000


	//----- nvinfo : EIATTR_MAXREG_COUNT
	.align		4
        /*003c*/ 	.byte	0x03, 0x1b
        /*003e*/ 	.short	0x00ff


	//----- nvinfo : EIATTR_NUM_BARRIERS
	.align		4
        /*0040*/ 	.byte	0x02, 0x4c
        /*0042*/ 	.byte	0x01
	.zero		1


	//----- nvinfo : EIATTR_MERCURY_ISA_VERSION
	.align		4
        /*0044*/ 	.byte	0x03, 0x5f
        /*0046*/ 	.short	0x0101


	//----- nvinfo : EIATTR_VRC_CTA_INIT_COUNT
	.align		4
        /*0048*/ 	.byte	0x02, 0x4a
	.zero		1
	.zero		1


	//----- nvinfo : EIATTR_EXIT_INSTR_OFFSETS
	.align		4
        /*004c*/ 	.byte	0x04, 0x1c
        /*004e*/ 	.short	(.L_15 - .L_14)


	//   ....[0]....
.L_14:
        /*0050*/ 	.word	0x000003f0


	//   ....[1]....
        /*0054*/ 	.word	0x00000590


	//   ....[2]....
        /*0058*/ 	.word	0x00000600


	//----- nvinfo : EIATTR_CBANK_PARAM_SIZE
	.align		4
.L_15:
        /*005c*/ 	.byte	0x03, 0x19
        /*005e*/ 	.short	0x0014


	//----- nvinfo : EIATTR_PARAM_CBANK
	.align		4
        /*0060*/ 	.byte	0x04, 0x0a
        /*0062*/ 	.short	(.L_17 - .L_16)
	.align		4
.L_16:
        /*0064*/ 	.word	index@(.nv.constant0._Z6reducePKfPfi)
        /*0068*/ 	.short	0x0380
        /*006a*/ 	.short	0x0014


	//----- nvinfo : EIATTR_SW_WAR
	.align		4
.L_17:
        /*006c*/ 	.byte	0x04, 0x36
        /*006e*/ 	.short	(.L_19 - .L_18)
.L_18:
        /*0070*/ 	.word	0x00000008
.L_19:


//--------------------- .nv.callgraph             --------------------------
	.section	.nv.callgraph,"",@"SHT_CUDA_CALLGRAPH"
	.align	4
	.sectionentsize	8
	.align		4
        /*0000*/ 	.word	0x00000000
	.align		4
        /*0004*/ 	.word	0xffffffff
	.align		4
        /*0008*/ 	.word	0x00000000
	.align		4
        /*000c*/ 	.word	0xfffffffe
	.align		4
        /*0010*/ 	.word	0x00000000
	.align		4
        /*0014*/ 	.word	0xfffffffd
	.align		4
        /*0018*/ 	.word	0x00000000
	.align		4
        /*001c*/ 	.word	0xfffffffc


//--------------------- .text._Z6reducePKfPfi     --------------------------
	.section	.text._Z6reducePKfPfi,"ax",@progbits
	.align	128
        .global         _Z6reducePKfPfi
        .type           _Z6reducePKfPfi,@function
        .size           _Z6reducePKfPfi,(.L_x_3 - _Z6reducePKfPfi)
        .other          _Z6reducePKfPfi,@"STO_CUDA_ENTRY STV_DEFAULT"
_Z6reducePKfPfi:
.text._Z6reducePKfPfi:
[----:B------:R-:W-:Y:S01]  /*0000*/  LDC R1, c[0x0][0x37c] ;  /* 0x0000df00ff017b82 */ /* 0x000fe20000000800 */
[----:B------:R-:W0:Y:S07]  /*0010*/  S2R R0, SR_TID.X ;  /* 0x0000000000007919 */ /* 0x000e2e0000002100 */
[----:B------:R-:W1:Y:S01]  /*0020*/  S2UR UR4, SR_CTAID.X ;  /* 0x00000000000479c3 */ /* 0x000e620000002500 */
[----:B------:R-:W2:Y:S01]  /*0030*/  LDCU UR5, c[0x0][0x390] ;  /* 0x00007200ff0577ac */ /* 0x000ea20008000800 */
[----:B------:R-:W3:Y:S06]  /*0040*/  LDCU.64 UR6, c[0x0][0x358] ;  /* 0x00006b00ff0677ac */ /* 0x000eec0008000a00 */
[----:B------:R-:W4:Y:S01]  /*0050*/  LDC.64 R2, c[0x0][0x380] ;  /* 0x0000e000ff027b82 */ /* 0x000f220000000a00 */
[----:B-1----:R-:W-:-:S06]  /*0060*/  USHF.L.U32 UR4, UR4, 0xb, URZ ;  /* 0x0000000b04047899 */ /* 0x002fcc00080006ff */
[----:B0-----:R-:W-:-:S04]  /*0070*/  LOP3.LUT R5, R0, UR4, RZ, 0xfc, !PT ;  /* 0x0000000400057c12 */ /* 0x001fc8000f8efcff */
[C---:B--2---:R-:W-:Y:S01]  /*0080*/  ISETP.GE.AND P6, PT, R5.reuse, UR5, PT ;  /* 0x0000000505007c0c */ /* 0x044fe2000bfc6270 */
[----:B----4-:R-:W-:-:S12]  /*0090*/  IMAD.WIDE R2, R5, 0x4, R2 ;  /* 0x0000000405027825 */ /* 0x010fd800078e0202 */
[----:B---3--:R-:W2:Y:S01]  /*00a0*/  @!P6 LDG.E R8, desc[UR6][R2.64] ;  /* 0x000000060208e981 */ /* 0x008ea2000c1e1900 */
[C---:B------:R-:W-:Y:S02]  /*00b0*/  IADD3 R4, PT, PT, R5.reuse, 0x100, RZ ;  /* 0x0000010005047810 */ /* 0x040fe40007ffe0ff */
[C---:B------:R-:W-:Y:S02]  /*00c0*/  IADD3 R6, PT, PT, R5.reuse, 0x200, RZ ;  /* 0x0000020005067810 */ /* 0x040fe40007ffe0ff */
[----:B------:R-:W-:Y:S01]  /*00d0*/  ISETP.GE.AND P5, PT, R4, UR5, PT ;  /* 0x0000000504007c0c */ /* 0x000fe2000bfa6270 */
[C---:B------:R-:W-:Y:S01]  /*00e0*/  VIADD R4, R5.reuse, 0x300 ;  /* 0x0000030005047836 */ /* 0x040fe20000000000 */
[----:B------:R-:W-:Y:S02]  /*00f0*/  ISETP.GE.AND P4, PT, R6, UR5, PT ;  /* 0x0000000506007c0c */ /* 0x000fe4000bf86270 */
[C---:B------:R-:W-:Y:S02]  /*0100*/  IADD3 R6, PT, PT, R5.reuse, 0x400, RZ ;  /* 0x0000040005067810 */ /* 0x040fe40007ffe0ff */
[----:B------:R-:W-:Y:S01]  /*0110*/  ISETP.GE.AND P3, PT, R4, UR5, PT ;  /* 0x0000000504007c0c */ /* 0x000fe2000bf66270 */
[----:B------:R-:W-:Y:S01]  /*0120*/  VIADD R4, R5, 0x500 ;  /* 0x0000050005047836 */ /* 0x000fe20000000000 */
[----:B------:R-:W-:-:S02]  /*0130*/  ISETP.GE.AND P2, PT, R6, UR5, PT ;  /* 0x0000000506007c0c */ /* 0x000fc4000bf46270 */
[----:B------:R-:W-:-:S03]  /*0140*/  IADD3 R6, PT, PT, R5, 0x600, RZ ;  /* 0x0000060005067810 */ /* 0x000fc60007ffe0ff */
[----:B------:R-:W3:Y:S01]  /*0150*/  @!P5 LDG.E R7, desc[UR6][R2.64+0x400] ;  /* 0x000400060207d981 */ /* 0x000ee2000c1e1900 */
[----:B------:R-:W-:-:S03]  /*0160*/  ISETP.GE.AND P1, PT, R4, UR5, PT ;  /* 0x0000000504007c0c */ /* 0x000fc6000bf26270 */
[----:B------:R-:W4:Y:S01]  /*0170*/  @!P4 LDG.E R9, desc[UR6][R2.64+0x800] ;  /* 0x000800060209c981 */ /* 0x000f22000c1e1900 */
[----:B------:R-:W-:Y:S01]  /*0180*/  ISETP.GE.AND P0, PT, R6, UR5, PT ;  /* 0x0000000506007c0c */ /* 0x000fe2000bf06270 */
[----:B------:R-:W-:Y:S01]  /*0190*/  IMAD.MOV.U32 R4, RZ, RZ, RZ ;  /* 0x000000ffff047224 */ /* 0x000fe200078e00ff */
[----:B------:R-:W-:Y:S01]  /*01a0*/  IADD3 R6, PT, PT, R5, 0x700, RZ ;  /* 0x0000070005067810 */ /* 0x000fe20007ffe0ff */
[----:B------:R-:W5:Y:S04]  /*01b0*/  @!P2 LDG.E R11, desc[UR6][R2.64+0x1000] ;  /* 0x00100006020ba981 */ /* 0x000f68000c1e1900 */
[----:B------:R-:W5:Y:S04]  /*01c0*/  @!P3 LDG.E R5, desc[UR6][R2.64+0xc00] ;  /* 0x000c00060205b981 */ /* 0x000f68000c1e1900 */
[----:B------:R-:W5:Y:S04]  /*01d0*/  @!P1 LDG.E R13, desc[UR6][R2.64+0x1400] ;  /* 0x00140006020d9981 */ /* 0x000f68000c1e1900 */
[----:B------:R-:W5:Y:S01]  /*01e0*/  @!P0 LDG.E R15, desc[UR6][R2.64+0x1800] ;  /* 0x00180006020f8981 */ /* 0x000f62000c1e1900 */
[----:B--2---:R-:W-:Y:S01]  /*01f0*/  @!P6 FADD R4, RZ, R8 ;  /* 0x00000008ff04e221 */ /* 0x004fe20000000000 */
[----:B------:R-:W-:-:S13]  /*0200*/  ISETP.GE.AND P6, PT, R6, UR5, PT ;  /* 0x0000000506007c0c */ /* 0x000fda000bfc6270 */
[----:B------:R0:W2:Y:S01]  /*0210*/  @!P6 LDG.E R17, desc[UR6][R2.64+0x1c00] ;  /* 0x001c00060211e981 */ /* 0x0000a2000c1e1900 */
[----:B------:R-:W1:Y:S01]  /*0220*/  S2UR UR5, SR_CgaCtaId ;  /* 0x00000000000579c3 */ /* 0x000e620000008800 */
[----:B---3--:R-:W-:-:S04]  /*0230*/  @!P5 FADD R4, R4, R7 ;  /* 0x000000070404d221 */ /* 0x008fc80000000000 */
[----:B----4-:R-:W-:-:S04]  /*0240*/  @!P4 FADD R4, R4, R9 ;  /* 0x000000090404c221 */ /* 0x010fc80000000000 */
[----:B-----5:R-:W-:-:S04]  /*0250*/  @!P3 FADD R4, R4, R5 ;  /* 0x000000050404b221 */ /* 0x020fc80000000000 */
[----:B------:R-:W-:Y:S01]  /*0260*/  @!P2 FADD R4, R4, R11 ;  /* 0x0000000b0404a221 */ /* 0x000fe20000000000 */
[----:B------:R-:W-:-:S03]  /*0270*/  UMOV UR4, 0x400 ;  /* 0x0000040000047882 */ /* 0x000fc60000000000 */
[----:B------:R-:W-:Y:S01]  /*0280*/  @!P1 FADD R4, R4, R13 ;  /* 0x0000000d04049221 */ /* 0x000fe20000000000 */
[----:B-1----:R-:W-:Y:S01]  /*0290*/  ULEA UR4, UR5, UR4, 0x18 ;  /* 0x0000000405047291 */ /* 0x002fe2000f8ec0ff */
[----:B------:R-:W1:Y:S02]  /*02a0*/  LDCU UR8, c[0x0][0x360] ;  /* 0x00006c00ff0877ac */ /* 0x000e640008000800 */
[----:B------:R-:W-:-:S03]  /*02b0*/  @!P0 FADD R4, R4, R15 ;  /* 0x0000000f04048221 */ /* 0x000fc60000000000 */
[C---:B0-----:R-:W-:Y:S02]  /*02c0*/  LEA R3, R0.reuse, UR4, 0x2 ;  /* 0x0000000400037c11 */ /* 0x041fe4000f8e10ff */
[----:B------:R-:W-:Y:S01]  /*02d0*/  ISETP.GT.U32.AND P1, PT, R0, 0x1f, PT ;  /* 0x0000001f0000780c */ /* 0x000fe20003f24070 */
[----:B-1----:R-:W-:Y:S01]  /*02e0*/  UISETP.GE.U32.AND UP0, UPT, UR8, 0x42, UPT ;  /* 0x000000420800788c */ /* 0x002fe2000bf06070 */
[----:B--2---:R-:W-:-:S05]  /*02f0*/  @!P6 FADD R4, R4, R17 ;  /* 0x000000110404e221 */ /* 0x004fca0000000000 */
[----:B------:R0:W-:Y:S01]  /*0300*/  STS [R3], R4 ;  /* 0x0000000403007388 */ /* 0x0001e20000000800 */
[----:B------:R-:W-:Y:S06]  /*0310*/  BAR.SYNC.DEFER_BLOCKING 0x0 ;  /* 0x0000000000007b1d */ /* 0x000fec0000010000 */
[----:B------:R-:W-:Y:S05]  /*0320*/  BRA.U !UP0, `(.L_x_0) ;  /* 0x0000000108307547 */ /* 0x000fea000b800000 */
[----:B------:R-:W-:-:S07]  /*0330*/  IMAD.U32 R2, RZ, RZ, UR8 ;  /* 0x00000008ff027e24 */ /* 0x000fce000f8e00ff */
.L_x_1:
[----:B------:R-:W-:-:S04]  /*0340*/  SHF.R.U32.HI R7, RZ, 0x1, R2 ;  /* 0x00000001ff077819 */ /* 0x000fc80000011602 */
[----:B------:R-:W-:-:S13]  /*0350*/  ISETP.GE.U32.AND P0, PT, R0, R7, PT ;  /* 0x000000070000720c */ /* 0x000fda0003f06070 */
[----:B0-----:R-:W-:Y:S01]  /*0360*/  @!P0 LEA R4, R7, R3, 0x2 ;  /* 0x0000000307048211 */ /* 0x001fe200078e10ff */
[----:B------:R-:W-:Y:S05]  /*0370*/  @!P0 LDS R5, [R3] ;  /* 0x0000000003058984 */ /* 0x000fea0000000800 */
[----:B------:R-:W0:Y:S02]  /*0380*/  @!P0 LDS R4, [R4] ;  /* 0x0000000004048984 */ /* 0x000e240000000800 */
[----:B0-----:R-:W-:-:S05]  /*0390*/  @!P0 FADD R6, R4, R5 ;  /* 0x0000000504068221 */ /* 0x001fca0000000000 */
[----:B------:R1:W-:Y:S01]  /*03a0*/  @!P0 STS [R3], R6 ;  /* 0x0000000603008388 */ /* 0x0003e20000000800 */
[----:B------:R-:W-:Y:S01]  /*03b0*/  BAR.SYNC.DEFER_BLOCKING 0x0 ;  /* 0x0000000000007b1d */ /* 0x000fe20000010000 */
[----:B------:R-:W-:Y:S01]  /*03c0*/  ISETP.GT.U32.AND P0, PT, R2, 0x83, PT ;  /* 0x000000830200780c */ /* 0x000fe20003f04070 */
[----:B------:R-:W-:-:S12]  /*03d0*/  IMAD.MOV.U32 R2, RZ, RZ, R7 ;  /* 0x000000ffff027224 */ /* 0x000fd800078e0007 */
[----:B-1----:R-:W-:Y:S05]  /*03e0*/  @P0 BRA `(.L_x_1) ;  /* 0xfffffffc00d40947 */ /* 0x002fea000383ffff */
.L_x_0:
[----:B------:R-:W-:Y:S05]  /*03f0*/  @P1 EXIT ;  /* 0x000000000000194d */ /* 0x000fea0003800000 */
[----:B------:R-:W-:Y:S01]  /*0400*/  LDS R2, [R3+0x80] ;  /* 0x0000800003027984 */ /* 0x000fe20000000800 */
[----:B------:R-:W-:-:S03]  /*0410*/  ISETP.NE.AND P0, PT, R0, RZ, PT ;  /* 0x000000ff0000720c */ /* 0x000fc60003f05270 */
[----:B------:R-:W1:Y:S02]  /*0420*/  LDS R5, [R3] ;  /* 0x0000000003057984 */ /* 0x000e640000000800 */
[----:B-1----:R-:W-:-:S05]  /*0430*/  FADD R2, R2, R5 ;  /* 0x0000000502027221 */ /* 0x002fca0000000000 */
[----:B------:R-:W-:Y:S04]  /*0440*/  STS [R3], R2 ;  /* 0x0000000203007388 */ /* 0x000fe80000000800 */
[----:B0-----:R-:W-:Y:S04]  /*0450*/  LDS R4, [R3+0x40] ;  /* 0x0000400003047984 */ /* 0x001fe80000000800 */
[----:B------:R-:W0:Y:S02]  /*0460*/  LDS R5, [R3] ;  /* 0x0000000003057984 */ /* 0x000e240000000800 */
[----:B0-----:R-:W-:-:S05]  /*0470*/  FADD R4, R4, R5 ;  /* 0x0000000504047221 */ /* 0x001fca0000000000 */
[----:B------:R-:W-:Y:S04]  /*0480*/  STS [R3], R4 ;  /* 0x0000000403007388 */ /* 0x000fe80000000800 */
[----:B------:R-:W-:Y:S04]  /*0490*/  LDS R5, [R3+0x20] ;  /* 0x0000200003057984 */ /* 0x000fe80000000800 */
        /* <DEDUP_REMOVED lines=14> */
[----:B------:R0:W-:Y:S01]  /*0580*/  STS [R3], R4 ;  /* 0x0000000403007388 */ /* 0x0001e20000000800 */
[----:B------:R-:W-:Y:S05]  /*0590*/  @P0 EXIT ;  /* 0x000000000000094d */ /* 0x000fea0003800000 */
[----:B------:R-:W1:Y:S01]  /*05a0*/  S2UR UR5, SR_CgaCtaId ;  /* 0x00000000000579c3 */ /* 0x000e620000008800 */
[----:B------:R-:W-:-:S07]  /*05b0*/  UMOV UR4, 0x400 ;  /* 0x0000040000047882 */ /* 0x000fce0000000000 */
[----:B0-----:R-:W0:Y:S01]  /*05c0*/  LDC.64 R2, c[0x0][0x388] ;  /* 0x0000e200ff027b82 */ /* 0x001e220000000a00 */
[----:B-1----:R-:W-:-:S09]  /*05d0*/  ULEA UR4, UR5, UR4, 0x18 ;  /* 0x0000000405047291 */ /* 0x002fd2000f8ec0ff */
[----:B------:R-:W0:Y:S04]  /*05e0*/  LDS R5, [UR4] ;  /* 0x00000004ff057984 */ /* 0x000e280008000800 */
[----:B0-----:R-:W-:Y:S01]  /*05f0*/  REDG.E.ADD.F32.FTZ.RN.STRONG.GPU desc[UR6][R2.64], R5 ;  /* 0x00000005020079a6 */ /* 0x001fe2000c12f306 */
[----:B------:R-:W-:Y:S05]  /*0600*/  EXIT ;  /* 0x000000000000794d */ /* 0x000fea0003800000 */
.L_x_2:
[----:B------:R-:W-:-:S00]  /*0610*/  BRA `(.L_x_2) ;  /* 0xfffffffc00fc7947 */ /* 0x000fc0000383ffff */
[----:B------:R-:W-:-:S00]  /*0620*/  NOP ;  /* 0x0000000000007918 */ /* 0x000fc00000000000 */
        /* <DEDUP_REMOVED lines=13> */
.L_x_3:


//--------------------- .nv.shared._Z6reducePKfPfi --------------------------
	.section	.nv.shared._Z6reducePKfPfi,"aw",@nobits
	.sectionflags	@""
	.align	4
.nv.shared._Z6reducePKfPfi:
	.zero		2048


//--------------------- .nv.shared.reserved.0     --------------------------
	.section	.nv.shared.reserved.0,"aw",@nobits
	.weak		__nv_reservedSMEM_offset_0_alias
	.size		__nv_reservedSMEM_offset_0_alias, 0, 64
	.other		__nv_reservedSMEM_offset_0_alias,@"STO_CUDA_RESERVED_SHARED STV_DEFAULT"
__nv_reservedSMEM_offset_0_alias:
	.zero		0
	.zero		64


//--------------------- .nv.constant0._Z6reducePKfPfi --------------------------
	.section	.nv.constant0._Z6reducePKfPfi,"a",@progbits
	.sectionflags	@""
	.align	4
.nv.constant0._Z6reducePKfPfi:
	.zero		916


//--------------------- SYMBOLS --------------------------

	.type		.nv.reservedSmem.offset0,@object
	.size		.nv.reservedSmem.offset0,0x4
	.type		.nv.reservedSmem.cap,@object
	.size		.nv.reservedSmem.cap,0x4
